//
// Generated by NVIDIA NVVM Compiler
//
// Compiler Build ID: CL-36424714
// Cuda compilation tools, release 13.0, V13.0.88
// Based on NVVM 20.0.0
//

.version 9.0
.target sm_100
.address_size 64

	// .globl	_Z4gemmPK6__halfS1_PS_iiiff
// _ZZ4gemmPK6__halfS1_PS_iiiffE5mem_a has been demoted
// _ZZ4gemmPK6__halfS1_PS_iiiffE5mem_b has been demoted

.visible .entry _Z4gemmPK6__halfS1_PS_iiiff(
	.param .u64 .ptr .align 1 _Z4gemmPK6__halfS1_PS_iiiff_param_0,
	.param .u64 .ptr .align 1 _Z4gemmPK6__halfS1_PS_iiiff_param_1,
	.param .u64 .ptr .align 1 _Z4gemmPK6__halfS1_PS_iiiff_param_2,
	.param .u32 _Z4gemmPK6__halfS1_PS_iiiff_param_3,
	.param .u32 _Z4gemmPK6__halfS1_PS_iiiff_param_4,
	.param .u32 _Z4gemmPK6__halfS1_PS_iiiff_param_5,
	.param .f32 _Z4gemmPK6__halfS1_PS_iiiff_param_6,
	.param .f32 _Z4gemmPK6__halfS1_PS_iiiff_param_7
)
{
	.reg .pred 	%p<12>;
	.reg .b16 	%rs<77>;
	.reg .b32 	%r<43>;
	.reg .b32 	%f<110>;
	.reg .b64 	%rd<13>;
	// demoted variable
	.shared .align 2 .b8 _ZZ4gemmPK6__halfS1_PS_iiiffE5mem_a[2048];
	// demoted variable
	.shared .align 2 .b8 _ZZ4gemmPK6__halfS1_PS_iiiffE5mem_b[2048];
	ld.param.u64 	%rd4, [_Z4gemmPK6__halfS1_PS_iiiff_param_0];
	ld.param.u64 	%rd5, [_Z4gemmPK6__halfS1_PS_iiiff_param_1];
	ld.param.u64 	%rd6, [_Z4gemmPK6__halfS1_PS_iiiff_param_2];
	ld.param.u32 	%r24, [_Z4gemmPK6__halfS1_PS_iiiff_param_3];
	ld.param.u32 	%r25, [_Z4gemmPK6__halfS1_PS_iiiff_param_4];
	ld.param.u32 	%r26, [_Z4gemmPK6__halfS1_PS_iiiff_param_5];
	ld.param.f32 	%f4, [_Z4gemmPK6__halfS1_PS_iiiff_param_6];
	ld.param.f32 	%f5, [_Z4gemmPK6__halfS1_PS_iiiff_param_7];
	mov.u32 	%r38, %tid.x;
	mov.u32 	%r40, %tid.y;
	mov.u32 	%r27, %ctaid.x;
	mov.u32 	%r28, %ctaid.y;
	shl.b32 	%r29, %r28, 5;
	add.s32 	%r3, %r29, %r40;
	shl.b32 	%r4, %r27, 5;
	add.s32 	%r5, %r4, %r38;
	setp.lt.s32 	%p1, %r26, 1;
	mov.f32 	%f109, 0f00000000;
	@%p1 bra 	$L__BB0_9;
	add.s32 	%r30, %r26, 31;
	shr.u32 	%r31, %r30, 5;
	shl.b32 	%r32, %r40, 6;
	mov.u32 	%r33, _ZZ4gemmPK6__halfS1_PS_iiiffE5mem_a;
	add.s32 	%r6, %r33, %r32;
	shl.b32 	%r34, %r38, 1;
	add.s32 	%r7, %r6, %r34;
	mov.u32 	%r35, _ZZ4gemmPK6__halfS1_PS_iiiffE5mem_b;
	add.s32 	%r9, %r35, %r34;
	add.s32 	%r8, %r9, %r32;
	neg.s32 	%r42, %r31;
	mad.lo.s32 	%r36, %r40, %r25, %r38;
	add.s32 	%r41, %r36, %r4;
	shl.b32 	%r12, %r25, 5;
	mad.lo.s32 	%r39, %r26, %r3, %r38;
	cvta.to.global.u64 	%rd1, %rd4;
	cvta.to.global.u64 	%rd2, %rd5;
	mov.f32 	%f109, 0f00000000;
$L__BB0_2:
	setp.ge.s32 	%p2, %r3, %r24;
	mul.wide.s32 	%rd7, %r39, 2;
	add.s64 	%rd3, %rd1, %rd7;
	setp.ge.s32 	%p3, %r38, %r26;
	or.pred  	%p4, %p2, %p3;
	@%p4 bra 	$L__BB0_4;
	ld.global.u16 	%rs75, [%rd3];
	bra.uni 	$L__BB0_5;
$L__BB0_4:
	mov.f32 	%f8, 0f00000000;
	// begin inline asm
	{  cvt.rn.f16.f32 %rs75, %f8;}

	// end inline asm
$L__BB0_5:
	setp.ge.s32 	%p5, %r5, %r25;
	st.shared.u16 	[%r7], %rs75;
	setp.ge.s32 	%p6, %r40, %r26;
	or.pred  	%p7, %p5, %p6;
	@%p7 bra 	$L__BB0_7;
	mul.wide.s32 	%rd8, %r41, 2;
	add.s64 	%rd9, %rd2, %rd8;
	ld.global.u16 	%rs76, [%rd9];
	bra.uni 	$L__BB0_8;
$L__BB0_7:
	mov.f32 	%f9, 0f00000000;
	// begin inline asm
	{  cvt.rn.f16.f32 %rs76, %f9;}

	// end inline asm
$L__BB0_8:
	st.shared.u16 	[%r8], %rs76;
	bar.sync 	0;
	ld.shared.u16 	%rs9, [%r6];
	// begin inline asm
	{  cvt.f32.f16 %f10, %rs9;}

	// end inline asm
	ld.shared.u16 	%rs10, [%r9];
	// begin inline asm
	{  cvt.f32.f16 %f11, %rs10;}

	// end inline asm
	fma.rn.f32 	%f74, %f10, %f11, %f109;
	ld.shared.u16 	%rs11, [%r6+2];
	// begin inline asm
	{  cvt.f32.f16 %f12, %rs11;}

	// end inline asm
	ld.shared.u16 	%rs12, [%r9+64];
	// begin inline asm
	{  cvt.f32.f16 %f13, %rs12;}

	// end inline asm
	fma.rn.f32 	%f75, %f12, %f13, %f74;
	ld.shared.u16 	%rs13, [%r6+4];
	// begin inline asm
	{  cvt.f32.f16 %f14, %rs13;}

	// end inline asm
	ld.shared.u16 	%rs14, [%r9+128];
	// begin inline asm
	{  cvt.f32.f16 %f15, %rs14;}

	// end inline asm
	fma.rn.f32 	%f76, %f14, %f15, %f75;
	ld.shared.u16 	%rs15, [%r6+6];
	// begin inline asm
	{  cvt.f32.f16 %f16, %rs15;}

	// end inline asm
	ld.shared.u16 	%rs16, [%r9+192];
	// begin inline asm
	{  cvt.f32.f16 %f17, %rs16;}

	// end inline asm
	fma.rn.f32 	%f77, %f16, %f17, %f76;
	ld.shared.u16 	%rs17, [%r6+8];
	// begin inline asm
	{  cvt.f32.f16 %f18, %rs17;}

	// end inline asm
	ld.shared.u16 	%rs18, [%r9+256];
	// begin inline asm
	{  cvt.f32.f16 %f19, %rs18;}

	// end inline asm
	fma.rn.f32 	%f78, %f18, %f19, %f77;
	ld.shared.u16 	%rs19, [%r6+10];
	// begin inline asm
	{  cvt.f32.f16 %f20, %rs19;}

	// end inline asm
	ld.shared.u16 	%rs20, [%r9+320];
	// begin inline asm
	{  cvt.f32.f16 %f21, %rs20;}

	// end inline asm
	fma.rn.f32 	%f79, %f20, %f21, %f78;
	ld.shared.u16 	%rs21, [%r6+12];
	// begin inline asm
	{  cvt.f32.f16 %f22, %rs21;}

	// end inline asm
	ld.shared.u16 	%rs22, [%r9+384];
	// begin inline asm
	{  cvt.f32.f16 %f23, %rs22;}

	// end inline asm
	fma.rn.f32 	%f80, %f22, %f23, %f79;
	ld.shared.u16 	%rs23, [%r6+14];
	// begin inline asm
	{  cvt.f32.f16 %f24, %rs23;}

	// end inline asm
	ld.shared.u16 	%rs24, [%r9+448];
	// begin inline asm
	{  cvt.f32.f16 %f25, %rs24;}

	// end inline asm
	fma.rn.f32 	%f81, %f24, %f25, %f80;
	ld.shared.u16 	%rs25, [%r6+16];
	// begin inline asm
	{  cvt.f32.f16 %f26, %rs25;}

	// end inline asm
	ld.shared.u16 	%rs26, [%r9+512];
	// begin inline asm
	{  cvt.f32.f16 %f27, %rs26;}

	// end inline asm
	fma.rn.f32 	%f82, %f26, %f27, %f81;
	ld.shared.u16 	%rs27, [%r6+18];
	// begin inline asm
	{  cvt.f32.f16 %f28, %rs27;}

	// end inline asm
	ld.shared.u16 	%rs28, [%r9+576];
	// begin inline asm
	{  cvt.f32.f16 %f29, %rs28;}

	// end inline asm
	fma.rn.f32 	%f83, %f28, %f29, %f82;
	ld.shared.u16 	%rs29, [%r6+20];
	// begin inline asm
	{  cvt.f32.f16 %f30, %rs29;}

	// end inline asm
	ld.shared.u16 	%rs30, [%r9+640];
	// begin inline asm
	{  cvt.f32.f16 %f31, %rs30;}

	// end inline asm
	fma.rn.f32 	%f84, %f30, %f31, %f83;
	ld.shared.u16 	%rs31, [%r6+22];
	// begin inline asm
	{  cvt.f32.f16 %f32, %rs31;}

	// end inline asm
	ld.shared.u16 	%rs32, [%r9+704];
	// begin inline asm
	{  cvt.f32.f16 %f33, %rs32;}

	// end inline asm
	fma.rn.f32 	%f85, %f32, %f33, %f84;
	ld.shared.u16 	%rs33, [%r6+24];
	// begin inline asm
	{  cvt.f32.f16 %f34, %rs33;}

	// end inline asm
	ld.shared.u16 	%rs34, [%r9+768];
	// begin inline asm
	{  cvt.f32.f16 %f35, %rs34;}

	// end inline asm
	fma.rn.f32 	%f86, %f34, %f35, %f85;
	ld.shared.u16 	%rs35, [%r6+26];
	// begin inline asm
	{  cvt.f32.f16 %f36, %rs35;}

	// end inline asm
	ld.shared.u16 	%rs36, [%r9+832];
	// begin inline asm
	{  cvt.f32.f16 %f37, %rs36;}

	// end inline asm
	fma.rn.f32 	%f87, %f36, %f37, %f86;
	ld.shared.u16 	%rs37, [%r6+28];
	// begin inline asm
	{  cvt.f32.f16 %f38, %rs37;}

	// end inline asm
	ld.shared.u16 	%rs38, [%r9+896];
	// begin inline asm
	{  cvt.f32.f16 %f39, %rs38;}

	// end inline asm
	fma.rn.f32 	%f88, %f38, %f39, %f87;
	ld.shared.u16 	%rs39, [%r6+30];
	// begin inline asm
	{  cvt.f32.f16 %f40, %rs39;}

	// end inline asm
	ld.shared.u16 	%rs40, [%r9+960];
	// begin inline asm
	{  cvt.f32.f16 %f41, %rs40;}

	// end inline asm
	fma.rn.f32 	%f89, %f40, %f41, %f88;
	ld.shared.u16 	%rs41, [%r6+32];
	// begin inline asm
	{  cvt.f32.f16 %f42, %rs41;}

	// end inline asm
	ld.shared.u16 	%rs42, [%r9+1024];
	// begin inline asm
	{  cvt.f32.f16 %f43, %rs42;}

	// end inline asm
	fma.rn.f32 	%f90, %f42, %f43, %f89;
	ld.shared.u16 	%rs43, [%r6+34];
	// begin inline asm
	{  cvt.f32.f16 %f44, %rs43;}

	// end inline asm
	ld.shared.u16 	%rs44, [%r9+1088];
	// begin inline asm
	{  cvt.f32.f16 %f45, %rs44;}

	// end inline asm
	fma.rn.f32 	%f91, %f44, %f45, %f90;
	ld.shared.u16 	%rs45, [%r6+36];
	// begin inline asm
	{  cvt.f32.f16 %f46, %rs45;}

	// end inline asm
	ld.shared.u16 	%rs46, [%r9+1152];
	// begin inline asm
	{  cvt.f32.f16 %f47, %rs46;}

	// end inline asm
	fma.rn.f32 	%f92, %f46, %f47, %f91;
	ld.shared.u16 	%rs47, [%r6+38];
	// begin inline asm
	{  cvt.f32.f16 %f48, %rs47;}

	// end inline asm
	ld.shared.u16 	%rs48, [%r9+1216];
	// begin inline asm
	{  cvt.f32.f16 %f49, %rs48;}

	// end inline asm
	fma.rn.f32 	%f93, %f48, %f49, %f92;
	ld.shared.u16 	%rs49, [%r6+40];
	// begin inline asm
	{  cvt.f32.f16 %f50, %rs49;}

	// end inline asm
	ld.shared.u16 	%rs50, [%r9+1280];
	// begin inline asm
	{  cvt.f32.f16 %f51, %rs50;}

	// end inline asm
	fma.rn.f32 	%f94, %f50, %f51, %f93;
	ld.shared.u16 	%rs51, [%r6+42];
	// begin inline asm
	{  cvt.f32.f16 %f52, %rs51;}

	// end inline asm
	ld.shared.u16 	%rs52, [%r9+1344];
	// begin inline asm
	{  cvt.f32.f16 %f53, %rs52;}

	// end inline asm
	fma.rn.f32 	%f95, %f52, %f53, %f94;
	ld.shared.u16 	%rs53, [%r6+44];
	// begin inline asm
	{  cvt.f32.f16 %f54, %rs53;}

	// end inline asm
	ld.shared.u16 	%rs54, [%r9+1408];
	// begin inline asm
	{  cvt.f32.f16 %f55, %rs54;}

	// end inline asm
	fma.rn.f32 	%f96, %f54, %f55, %f95;
	ld.shared.u16 	%rs55, [%r6+46];
	// begin inline asm
	{  cvt.f32.f16 %f56, %rs55;}

	// end inline asm
	ld.shared.u16 	%rs56, [%r9+1472];
	// begin inline asm
	{  cvt.f32.f16 %f57, %rs56;}

	// end inline asm
	fma.rn.f32 	%f97, %f56, %f57, %f96;
	ld.shared.u16 	%rs57, [%r6+48];
	// begin inline asm
	{  cvt.f32.f16 %f58, %rs57;}

	// end inline asm
	ld.shared.u16 	%rs58, [%r9+1536];
	// begin inline asm
	{  cvt.f32.f16 %f59, %rs58;}

	// end inline asm
	fma.rn.f32 	%f98, %f58, %f59, %f97;
	ld.shared.u16 	%rs59, [%r6+50];
	// begin inline asm
	{  cvt.f32.f16 %f60, %rs59;}

	// end inline asm
	ld.shared.u16 	%rs60, [%r9+1600];
	// begin inline asm
	{  cvt.f32.f16 %f61, %rs60;}

	// end inline asm
	fma.rn.f32 	%f99, %f60, %f61, %f98;
	ld.shared.u16 	%rs61, [%r6+52];
	// begin inline asm
	{  cvt.f32.f16 %f62, %rs61;}

	// end inline asm
	ld.shared.u16 	%rs62, [%r9+1664];
	// begin inline asm
	{  cvt.f32.f16 %f63, %rs62;}

	// end inline asm
	fma.rn.f32 	%f100, %f62, %f63, %f99;
	ld.shared.u16 	%rs63, [%r6+54];
	// begin inline asm
	{  cvt.f32.f16 %f64, %rs63;}

	// end inline asm
	ld.shared.u16 	%rs64, [%r9+1728];
	// begin inline asm
	{  cvt.f32.f16 %f65, %rs64;}

	// end inline asm
	fma.rn.f32 	%f101, %f64, %f65, %f100;
	ld.shared.u16 	%rs65, [%r6+56];
	// begin inline asm
	{  cvt.f32.f16 %f66, %rs65;}

	// end inline asm
	ld.shared.u16 	%rs66, [%r9+1792];
	// begin inline asm
	{  cvt.f32.f16 %f67, %rs66;}

	// end inline asm
	fma.rn.f32 	%f102, %f66, %f67, %f101;
	ld.shared.u16 	%rs67, [%r6+58];
	// begin inline asm
	{  cvt.f32.f16 %f68, %rs67;}

	// end inline asm
	ld.shared.u16 	%rs68, [%r9+1856];
	// begin inline asm
	{  cvt.f32.f16 %f69, %rs68;}

	// end inline asm
	fma.rn.f32 	%f103, %f68, %f69, %f102;
	ld.shared.u16 	%rs69, [%r6+60];
	// begin inline asm
	{  cvt.f32.f16 %f70, %rs69;}

	// end inline asm
	ld.shared.u16 	%rs70, [%r9+1920];
	// begin inline asm
	{  cvt.f32.f16 %f71, %rs70;}

	// end inline asm
	fma.rn.f32 	%f104, %f70, %f71, %f103;
	ld.shared.u16 	%rs71, [%r6+62];
	// begin inline asm
	{  cvt.f32.f16 %f72, %rs71;}

	// end inline asm
	ld.shared.u16 	%rs72, [%r9+1984];
	// begin inline asm
	{  cvt.f32.f16 %f73, %rs72;}

	// end inline asm
	fma.rn.f32 	%f109, %f72, %f73, %f104;
	bar.sync 	0;
	add.s32 	%r42, %r42, 1;
	setp.ne.s32 	%p8, %r42, 0;
	add.s32 	%r41, %r41, %r12;
	add.s32 	%r40, %r40, 32;
	add.s32 	%r39, %r39, 32;
	add.s32 	%r38, %r38, 32;
	@%p8 bra 	$L__BB0_2;
$L__BB0_9:
	setp.ge.s32 	%p9, %r3, %r24;
	setp.ge.s32 	%p10, %r5, %r25;
	or.pred  	%p11, %p9, %p10;
	@%p11 bra 	$L__BB0_11;
	mad.lo.s32 	%r37, %r25, %r3, %r5;
	cvta.to.global.u64 	%rd10, %rd6;
	mul.wide.u32 	%rd11, %r37, 2;
	add.s64 	%rd12, %rd10, %rd11;
	ld.global.u16 	%rs73, [%rd12];
	// begin inline asm
	{  cvt.f32.f16 %f105, %rs73;}

	// end inline asm
	mul.f32 	%f107, %f5, %f105;
	fma.rn.f32 	%f106, %f4, %f109, %f107;
	// begin inline asm
	{  cvt.rn.f16.f32 %rs74, %f106;}

	// end inline asm
	st.global.u16 	[%rd12], %rs74;
$L__BB0_11:
	ret;

}


// ===== COMPILED SASS (sm_100) =====

	.target	sm_100

	.elftype	@"ET_EXEC"


//--------------------- .note.nv.tkinfo           --------------------------
	.section	.note.nv.tkinfo,"",@"SHT_NOTE"
	.sectionflags	@"SHF_NOTE_NV_TKINFO"
	.tkinfo
        /*0018*/ 	.word	0x00000002
        /*0030*/ 	.string	""
        /*0030*/ 	.string	"ptxas"
        /*0030*/ 	.string	"Cuda compilation tools, release 13.0, V13.0.88"
        /*0030*/ 	.string	"Build cuda_13.0.r13.0/compiler.36424714_0"
        /*0030*/ 	.string	"-arch sm_100 -m 64 "



//--------------------- .note.nv.cuinfo           --------------------------
	.section	.note.nv.cuinfo,"",@"SHT_NOTE"
	.sectionflags	@"SHF_NOTE_NV_CUINFO"
        /*0018*/ 	.short	0x0002
        /*001a*/ 	.short	0x0064
        /*001c*/ 	.short	0x0082
	.zero		2


//--------------------- .nv.info                  --------------------------
	.section	.nv.info,"",@"SHT_CUDA_INFO"
	.align	4


	//----- nvinfo : EIATTR_REGCOUNT
	.align		4
        /*0000*/ 	.byte	0x04, 0x2f
        /*0002*/ 	.short	(.L_1 - .L_0)
	.align		4
.L_0:
        /*0004*/ 	.word	index@(_Z4gemmPK6__halfS1_PS_iiiff)
        /*0008*/ 	.word	0x0000001e


	//----- nvinfo : EIATTR_FRAME_SIZE
	.align		4
.L_1:
        /*000c*/ 	.byte	0x04, 0x11
        /*000e*/ 	.short	(.L_3 - .L_2)
	.align		4
.L_2:
        /*0010*/ 	.word	index@(_Z4gemmPK6__halfS1_PS_iiiff)
        /*0014*/ 	.word	0x00000000


	//----- nvinfo : EIATTR_MIN_STACK_SIZE
	.align		4
.L_3:
        /*0018*/ 	.byte	0x04, 0x12
        /*001a*/ 	.short	(.L_5 - .L_4)
	.align		4
.L_4:
        /*001c*/ 	.word	index@(_Z4gemmPK6__halfS1_PS_iiiff)
        /*0020*/ 	.word	0x00000000
.L_5:


//--------------------- .nv.compat                --------------------------
	.section	.nv.compat,"",@"SHT_CUDA_COMPAT_INFO"
	.align	4
        /*0000*/ 	.byte	0x02, 0x09, 0x00, 0x00, 0x02, 0x02, 0x01, 0x00, 0x02, 0x05, 0x05, 0x00, 0x03, 0x07, 0x01, 0x01
        /*0010*/ 	.byte	0x02, 0x03, 0x00, 0x00, 0x02, 0x06, 0x01, 0x00, 0x04, 0x0b, 0x08, 0x00, 0x09, 0x00, 0x00, 0x00
        /*0020*/ 	.byte	0x00, 0x00, 0x00, 0x00


//--------------------- .nv.info._Z4gemmPK6__halfS1_PS_iiiff --------------------------
	.section	.nv.info._Z4gemmPK6__halfS1_PS_iiiff,"",@"SHT_CUDA_INFO"
	.sectionflags	@""
	.align	4


	//----- nvinfo : EIATTR_CUDA_API_VERSION
	.align		4
        /*0000*/ 	.byte	0x04, 0x37
        /*0002*/ 	.short	(.L_7 - .L_6)
.L_6:
        /*0004*/ 	.word	0x00000082


	//----- nvinfo : EIATTR_KPARAM_INFO
	.align		4
.L_7:
        /*0008*/ 	.byte	0x04, 0x17
        /*000a*/ 	.short	(.L_9 - .L_8)
.L_8:
        /*000c*/ 	.word	0x00000000
        /*0010*/ 	.short	0x0007
        /*0012*/ 	.short	0x0028
        /*0014*/ 	.byte	0x00, 0xf0, 0x11, 0x00


	//----- nvinfo : EIATTR_KPARAM_INFO
	.align		4
.L_9:
        /*0018*/ 	.byte	0x04, 0x17
        /*001a*/ 	.short	(.L_11 - .L_10)
.L_10:
        /*001c*/ 	.word	0x00000000
        /*0020*/ 	.short	0x0006
        /*0022*/ 	.short	0x0024
        /*0024*/ 	.byte	0x00, 0xf0, 0x11, 0x00


	//----- nvinfo : EIATTR_KPARAM_INFO
	.align		4
.L_11:
        /*0028*/ 	.byte	0x04, 0x17
        /*002a*/ 	.short	(.L_13 - .L_12)
.L_12:
        /*002c*/ 	.word	0x00000000
        /*0030*/ 	.short	0x0005
        /*0032*/ 	.short	0x0020
        /*0034*/ 	.byte	0x00, 0xf0, 0x11, 0x00


	//----- nvinfo : EIATTR_KPARAM_INFO
	.align		4
.L_13:
        /*0038*/ 	.byte	0x04, 0x17
        /*003a*/ 	.short	(.L_15 - .L_14)
.L_14:
        /*003c*/ 	.word	0x00000000
        /*0040*/ 	.short	0x0004
        /*0042*/ 	.short	0x001c
        /*0044*/ 	.byte	0x00, 0xf0, 0x11, 0x00


	//----- nvinfo : EIATTR_KPARAM_INFO
	.align		4
.L_15:
        /*0048*/ 	.byte	0x04, 0x17
        /*004a*/ 	.short	(.L_17 - .L_16)
.L_16:
        /*004c*/ 	.word	0x00000000
        /*0050*/ 	.short	0x0003
        /*0052*/ 	.short	0x0018
        /*0054*/ 	.byte	0x00, 0xf0, 0x11, 0x00


	//----- nvinfo : EIATTR_KPARAM_INFO
	.align		4
.L_17:
        /*0058*/ 	.byte	0x04, 0x17
        /*005a*/ 	.short	(.L_19 - .L_18)
.L_18:
        /*005c*/ 	.word	0x00000000
        /*0060*/ 	.short	0x0002
        /*0062*/ 	.short	0x0010
        /*0064*/ 	.byte	0x00, 0xf5, 0x21, 0x00


	//----- nvinfo : EIATTR_KPARAM_INFO
	.align		4
.L_19:
        /*0068*/ 	.byte	0x04, 0x17
        /*006a*/ 	.short	(.L_21 - .L_20)
.L_20:
        /*006c*/ 	.word	0x00000000
        /*0070*/ 	.short	0x0001
        /*0072*/ 	.short	0x0008
        /*0074*/ 	.byte	0x00, 0xf5, 0x21, 0x00


	//----- nvinfo : EIATTR_KPARAM_INFO
	.align		4
.L_21:
        /*0078*/ 	.byte	0x04, 0x17
        /*007a*/ 	.short	(.L_23 - .L_22)
.L_22:
        /*007c*/ 	.word	0x00000000
        /*0080*/ 	.short	0x0000
        /*0082*/ 	.short	0x0000
        /*0084*/ 	.byte	0x00, 0xf5, 0x21, 0x00


	//----- nvinfo : EIATTR_SPARSE_MMA_MASK
	.align		4
.L_23:
        /*0088*/ 	.byte	0x03, 0x50
        /*008a*/ 	.short	0x0000


	//----- nvinfo : EIATTR_MAXREG_COUNT
	.align		4
        /*008c*/ 	.byte	0x03, 0x1b
        /*008e*/ 	.short	0x00ff


	//----- nvinfo : EIATTR_NUM_BARRIERS
	.align		4
        /*0090*/ 	.byte	0x02, 0x4c
        /*0092*/ 	.byte	0x01
	.zero		1


	//----- nvinfo : EIATTR_MERCURY_ISA_VERSION
	.align		4
        /*0094*/ 	.byte	0x03, 0x5f
        /*0096*/ 	.short	0x0101


	//----- nvinfo : EIATTR_VRC_CTA_INIT_COUNT
	.align		4
        /*0098*/ 	.byte	0x02, 0x4a
	.zero		1
	.zero		1


	//----- nvinfo : EIATTR_EXIT_INSTR_OFFSETS
	.align		4
        /*009c*/ 	.byte	0x04, 0x1c
        /*009e*/ 	.short	(.L_25 - .L_24)


	//   ....[0]....
.L_24:
        /*00a0*/ 	.word	0x00000c20


	//   ....[1]....
        /*00a4*/ 	.word	0x00000ce0


	//----- nvinfo : EIATTR_CBANK_PARAM_SIZE
	.align		4
.L_25:
        /*00a8*/ 	.byte	0x03, 0x19
        /*00aa*/ 	.short	0x002c


	//----- nvinfo : EIATTR_PARAM_CBANK
	.align		4
        /*00ac*/ 	.byte	0x04, 0x0a
        /*00ae*/ 	.short	(.L_27 - .L_26)
	.align		4
.L_26:
        /*00b0*/ 	.word	index@(.nv.constant0._Z4gemmPK6__halfS1_PS_iiiff)
        /*00b4*/ 	.short	0x0380
        /*00b6*/ 	.short	0x002c


	//----- nvinfo : EIATTR_SW_WAR
	.align		4
.L_27:
        /*00b8*/ 	.byte	0x04, 0x36
        /*00ba*/ 	.short	(.L_29 - .L_28)
.L_28:
        /*00bc*/ 	.word	0x00000008
.L_29:


//--------------------- .nv.callgraph             --------------------------
	.section	.nv.callgraph,"",@"SHT_CUDA_CALLGRAPH"
	.align	4
	.sectionentsize	8
	.align		4
        /*0000*/ 	.word	0x00000000
	.align		4
        /*0004*/ 	.word	0xffffffff
	.align		4
        /*0008*/ 	.word	0x00000000
	.align		4
        /*000c*/ 	.word	0xfffffffe
	.align		4
        /*0010*/ 	.word	0x00000000
	.align		4
        /*0014*/ 	.word	0xfffffffd
	.align		4
        /*0018*/ 	.word	0x00000000
	.align		4
        /*001c*/ 	.word	0xfffffffc


//--------------------- .text._Z4gemmPK6__halfS1_PS_iiiff --------------------------
	.section	.text._Z4gemmPK6__halfS1_PS_iiiff,"ax",@progbits
	.align	128
        .global         _Z4gemmPK6__halfS1_PS_iiiff
        .type           _Z4gemmPK6__halfS1_PS_iiiff,@function
        .size           _Z4gemmPK6__halfS1_PS_iiiff,(.L_x_3 - _Z4gemmPK6__halfS1_PS_iiiff)
        .other          _Z4gemmPK6__halfS1_PS_iiiff,@"STO_CUDA_ENTRY STV_DEFAULT"
_Z4gemmPK6__halfS1_PS_iiiff:
.text._Z4gemmPK6__halfS1_PS_iiiff:
[----:B------:R-:W-:Y:S01]  /*0000*/  LDC R1, c[0x0][0x37c] ;  /* 0x0000df00ff017b82 */ /* 0x000fe20000000800 */
[----:B------:R-:W0:Y:S01]  /*0010*/  S2R R0, SR_TID.Y ;  /* 0x0000000000007919 */ /* 0x000e220000002200 */
[----:B------:R-:W1:Y:S01]  /*0020*/  LDCU UR10, c[0x0][0x3a0] ;  /* 0x00007400ff0a77ac */ /* 0x000e620008000800 */
[----:B------:R-:W-:Y:S01]  /*0030*/  HFMA2 R20, -RZ, RZ, 0, 0 ;  /* 0x00000000ff147431 */ /* 0x000fe200000001ff */
[----:B------:R-:W0:Y:S01]  /*0040*/  S2R R3, SR_CTAID.Y ;  /* 0x0000000000037919 */ /* 0x000e220000002600 */
[----:B------:R-:W2:Y:S01]  /*0050*/  LDCU.64 UR8, c[0x0][0x358] ;  /* 0x00006b00ff0877ac */ /* 0x000ea20008000a00 */
[----:B------:R-:W3:Y:S01]  /*0060*/  S2R R15, SR_TID.X ;  /* 0x00000000000f7919 */ /* 0x000ee20000002100 */
[----:B------:R-:W3:Y:S01]  /*0070*/  S2R R4, SR_CTAID.X ;  /* 0x0000000000047919 */ /* 0x000ee20000002500 */
[----:B-1----:R-:W-:Y:S01]  /*0080*/  UISETP.GE.AND UP0, UPT, UR10, 0x1, UPT ;  /* 0x000000010a00788c */ /* 0x002fe2000bf06270 */
[----:B0-----:R-:W-:Y:S02]  /*0090*/  LEA R10, R3, R0, 0x5 ;  /* 0x00000000030a7211 */ /* 0x001fe400078e28ff */
[----:B---3--:R-:W-:-:S06]  /*00a0*/  LEA R11, R4, R15, 0x5 ;  /* 0x0000000f040b7211 */ /* 0x008fcc00078e28ff */
[----:B--2---:R-:W-:Y:S05]  /*00b0*/  BRA.U !UP0, `(.L_x_0) ;  /* 0x0000000908cc7547 */ /* 0x004fea000b800000 */
[----:B------:R-:W0:Y:S01]  /*00c0*/  S2UR UR7, SR_CgaCtaId ;  /* 0x00000000000779c3 */ /* 0x000e220000008800 */
[----:B------:R-:W1:Y:S01]  /*00d0*/  LDCU UR11, c[0x0][0x39c] ;  /* 0x00007380ff0b77ac */ /* 0x000e620008000800 */
[----:B------:R-:W-:Y:S01]  /*00e0*/  MOV R20, RZ ;  /* 0x000000ff00147202 */ /* 0x000fe20000000f00 */
[----:B------:R-:W-:Y:S01]  /*00f0*/  IMAD R13, R10, UR10, R15 ;  /* 0x0000000a0a0d7c24 */ /* 0x000fe2000f8e020f */
[----:B------:R-:W-:Y:S01]  /*0100*/  UMOV UR5, 0x400 ;  /* 0x0000040000057882 */ /* 0x000fe20000000000 */
[----:B------:R-:W-:-:S03]  /*0110*/  UIADD3 UR4, UPT, UPT, UR10, 0x1f, URZ ;  /* 0x0000001f0a047890 */ /* 0x000fc6000fffe0ff */
[----:B------:R-:W2:Y:S01]  /*0120*/  LDC R12, c[0x0][0x39c] ;  /* 0x0000e700ff0c7b82 */ /* 0x000ea20000000800 */
[----:B------:R-:W-:Y:S02]  /*0130*/  UIADD3 UR6, UPT, UPT, UR5, 0x800, URZ ;  /* 0x0000080005067890 */ /* 0x000fe4000fffe0ff */
[----:B------:R-:W-:Y:S01]  /*0140*/  USHF.R.U32.HI UR4, URZ, 0x5, UR4 ;  /* 0x00000005ff047899 */ /* 0x000fe20008011604 */
[----:B------:R-:W3:Y:S04]  /*0150*/  LDCU UR13, c[0x0][0x3a0] ;  /* 0x00007400ff0d77ac */ /* 0x000ee80008000800 */
[----:B------:R-:W4:Y:S01]  /*0160*/  LDC.64 R2, c[0x0][0x380] ;  /* 0x0000e000ff027b82 */ /* 0x000f220000000a00 */
[----:B------:R-:W2:Y:S01]  /*0170*/  LDCU UR12, c[0x0][0x398] ;  /* 0x00007300ff0c77ac */ /* 0x000ea20008000800 */
[----:B-1----:R-:W-:Y:S01]  /*0180*/  IMAD R19, R0, UR11, R15 ;  /* 0x0000000b00137c24 */ /* 0x002fe2000f8e020f */
[----:B------:R-:W-:-:S02]  /*0190*/  UIADD3 UR4, UPT, UPT, -UR4, URZ, URZ ;  /* 0x000000ff04047290 */ /* 0x000fc4000fffe1ff */
[----:B0-----:R-:W-:Y:S02]  /*01a0*/  ULEA UR5, UR7, UR5, 0x18 ;  /* 0x0000000507057291 */ /* 0x001fe4000f8ec0ff */
[----:B------:R-:W-:Y:S01]  /*01b0*/  LEA R19, R4, R19, 0x5 ;  /* 0x0000001304137211 */ /* 0x000fe200078e28ff */
[----:B------:R-:W-:-:S03]  /*01c0*/  ULEA UR6, UR7, UR6, 0x18 ;  /* 0x0000000607067291 */ /* 0x000fc6000f8ec0ff */
[----:B------:R-:W-:-:S03]  /*01d0*/  LEA R16, R0, UR5, 0x6 ;  /* 0x0000000500107c11 */ /* 0x000fc6000f8e30ff */
[C---:B------:R-:W-:Y:S02]  /*01e0*/  LEA R17, R15.reuse, UR6, 0x1 ;  /* 0x000000060f117c11 */ /* 0x040fe4000f8e08ff */
[----:B------:R-:W-:Y:S02]  /*01f0*/  LEA R18, R15, R16, 0x1 ;  /* 0x000000100f127211 */ /* 0x000fe400078e08ff */
[----:B---3--:R-:W-:-:S07]  /*0200*/  LEA R14, R0, R17, 0x6 ;  /* 0x00000011000e7211 */ /* 0x008fce00078e30ff */
.L_x_1:
[----:B------:R-:W-:Y:S01]  /*0210*/  ISETP.GE.AND P0, PT, R0, UR13, PT ;  /* 0x0000000d00007c0c */ /* 0x000fe2000bf06270 */
[----:B----4-:R-:W-:Y:S01]  /*0220*/  IMAD.WIDE R4, R13, 0x2, R2 ;  /* 0x000000020d047825 */ /* 0x010fe200078e0202 */
[----:B------:R-:W-:Y:S02]  /*0230*/  ISETP.GE.AND P1, PT, R15, UR13, PT ;  /* 0x0000000d0f007c0c */ /* 0x000fe4000bf26270 */
[----:B--2---:R-:W-:Y:S02]  /*0240*/  ISETP.GE.OR P0, PT, R11, R12, P0 ;  /* 0x0000000c0b00720c */ /* 0x004fe40000706670 */
[----:B------:R-:W-:-:S11]  /*0250*/  ISETP.GE.OR P1, PT, R10, UR12, P1 ;  /* 0x0000000c0a007c0c */ /* 0x000fd60008f26670 */
[----:B------:R-:W0:Y:S02]  /*0260*/  @!P0 LDC.64 R6, c[0x0][0x388] ;  /* 0x0000e200ff068b82 */ /* 0x000e240000000a00 */
[----:B------:R-:W2:Y:S01]  /*0270*/  @!P1 LDG.E.U16 R23, desc[UR8][R4.64] ;  /* 0x0000000804179981 */ /* 0x000ea2000c1e1500 */
[----:B0-----:R-:W-:-:S05]  /*0280*/  @!P0 IMAD.WIDE R8, R19, 0x2, R6 ;  /* 0x0000000213088825 */ /* 0x001fca00078e0206 */
[----:B------:R-:W3:Y:S01]  /*0290*/  @!P0 LDG.E.U16 R25, desc[UR8][R8.64] ;  /* 0x0000000808198981 */ /* 0x000ee2000c1e1500 */
[----:B------:R-:W-:-:S05]  /*02a0*/  @P1 PRMT R23, RZ, 0x7610, R23 ;  /* 0x00007610ff171816 */ /* 0x000fca0000000017 */
[----:B--2---:R-:W-:Y:S01]  /*02b0*/  STS.U16 [R18], R23 ;  /* 0x0000001712007388 */ /* 0x004fe20000000400 */
[----:B------:R-:W-:-:S05]  /*02c0*/  @P0 PRMT R25, RZ, 0x7610, R25 ;  /* 0x00007610ff190816 */ /* 0x000fca0000000019 */
[----:B---3--:R-:W-:Y:S01]  /*02d0*/  STS.U16 [R14], R25 ;  /* 0x000000190e007388 */ /* 0x008fe20000000400 */
[----:B------:R-:W-:Y:S06]  /*02e0*/  BAR.SYNC.DEFER_BLOCKING 0x0 ;  /* 0x0000000000007b1d */ /* 0x000fec0000010000 */
[----:B------:R-:W0:Y:S04]  /*02f0*/  LDS.U16 R24, [R17] ;  /* 0x0000000011187984 */ /* 0x000e280000000400 */
[----:B------:R-:W1:Y:S04]  /*0300*/  LDS.64 R6, [R16] ;  /* 0x0000000010067984 */ /* 0x000e680000000a00 */
[----:B------:R-:W2:Y:S04]  /*0310*/  LDS.U16 R26, [R17+0x40] ;  /* 0x00004000111a7984 */ /* 0x000ea80000000400 */
[----:B------:R-:W3:Y:S04]  /*0320*/  LDS.U16 R22, [R17+0x80] ;  /* 0x0000800011167984 */ /* 0x000ee80000000400 */
[----:B------:R-:W4:Y:S04]  /*0330*/  LDS.U16 R21, [R17+0xc0] ;  /* 0x0000c00011157984 */ /* 0x000f280000000400 */
[----:B------:R-:W5:Y:S04]  /*0340*/  LDS.U16 R9, [R17+0x100] ;  /* 0x0001000011097984 */ /* 0x000f680000000400 */
[----:B------:R-:W5:Y:S04]  /*0350*/  LDS.64 R4, [R16+0x8] ;  /* 0x0000080010047984 */ /* 0x000f680000000a00 */
[----:B------:R-:W5:Y:S01]  /*0360*/  LDS.U16 R8, [R17+0x140] ;  /* 0x0001400011087984 */ /* 0x000f620000000400 */
[----:B0-----:R-:W-:-:S02]  /*0370*/  HADD2.F32 R24, -RZ, R24.H0_H0 ;  /* 0x20000018ff187230 */ /* 0x001fc40000004100 */
[----:B-1----:R-:W-:-:S05]  /*0380*/  HADD2.F32 R23, -RZ, R6.H0_H0 ;  /* 0x20000006ff177230 */ /* 0x002fca0000004100 */
[----:B------:R-:W-:Y:S02]  /*0390*/  FFMA R24, R23, R24, R20 ;  /* 0x0000001817187223 */ /* 0x000fe40000000014 */
[----:B------:R-:W0:Y:S01]  /*03a0*/  LDS.U16 R23, [R17+0x180] ;  /* 0x0001800011177984 */ /* 0x000e220000000400 */
[----:B------:R-:W-:Y:S02]  /*03b0*/  HADD2.F32 R25, -RZ, R6.H1_H1 ;  /* 0x30000006ff197230 */ /* 0x000fe40000004100 */
[----:B--2---:R-:W-:Y:S01]  /*03c0*/  HADD2.F32 R26, -RZ, R26.H0_H0 ;  /* 0x2000001aff1a7230 */ /* 0x004fe20000004100 */
[----:B------:R-:W1:Y:S01]  /*03d0*/  LDS.U16 R20, [R17+0x1c0] ;  /* 0x0001c00011147984 */ /* 0x000e620000000400 */
[----:B---3--:R-:W-:-:S03]  /*03e0*/  HADD2.F32 R22, -RZ, R22.H0_H0 ;  /* 0x20000016ff167230 */ /* 0x008fc60000004100 */
[----:B------:R-:W-:Y:S01]  /*03f0*/  FFMA R24, R25, R26, R24 ;  /* 0x0000001a19187223 */ /* 0x000fe20000000018 */
[--C-:B------:R-:W-:Y:S02]  /*0400*/  HADD2.F32 R25, -RZ, R7.reuse.H0_H0 ;  /* 0x20000007ff197230 */ /* 0x100fe40000004100 */
[----:B------:R-:W-:Y:S02]  /*0410*/  HADD2.F32 R27, -RZ, R7.H1_H1 ;  /* 0x30000007ff1b7230 */ /* 0x000fe40000004100 */
[----:B------:R-:W-:Y:S01]  /*0420*/  LDS.64 R6, [R16+0x10] ;  /* 0x0000100010067984 */ /* 0x000fe20000000a00 */
[----:B------:R-:W-:Y:S01]  /*0430*/  FFMA R22, R25, R22, R24 ;  /* 0x0000001619167223 */ /* 0x000fe20000000018 */
[----:B----4-:R-:W-:Y:S02]  /*0440*/  HADD2.F32 R21, -RZ, R21.H0_H0 ;  /* 0x20000015ff157230 */ /* 0x010fe40000004100 */
[----:B------:R-:W2:Y:S01]  /*0450*/  LDS.U16 R24, [R17+0x200] ;  /* 0x0002000011187984 */ /* 0x000ea20000000400 */
[----:B-----5:R-:W-:-:S02]  /*0460*/  HADD2.F32 R9, -RZ, R9.H0_H0 ;  /* 0x20000009ff097230 */ /* 0x020fc40000004100 */
[----:B------:R-:W-:Y:S01]  /*0470*/  FFMA R21, R27, R21, R22 ;  /* 0x000000151b157223 */ /* 0x000fe20000000016 */
[----:B------:R-:W3:Y:S01]  /*0480*/  LDS.U16 R25, [R17+0x240] ;  /* 0x0002400011197984 */ /* 0x000ee20000000400 */
[--C-:B------:R-:W-:Y:S02]  /*0490*/  HADD2.F32 R22, -RZ, R4.reuse.H0_H0 ;  /* 0x20000004ff167230 */ /* 0x100fe40000004100 */
[----:B------:R-:W-:-:S03]  /*04a0*/  HADD2.F32 R4, -RZ, R4.H1_H1 ;  /* 0x30000004ff047230 */ /* 0x000fc60000004100 */
[----:B------:R-:W-:Y:S02]  /*04b0*/  FFMA R9, R22, R9, R21 ;  /* 0x0000000916097223 */ /* 0x000fe40000000015 */
[----:B------:R-:W4:Y:S01]  /*04c0*/  LDS.U16 R22, [R17+0x280] ;  /* 0x0002800011167984 */ /* 0x000f220000000400 */
[----:B------:R-:W-:-:S03]  /*04d0*/  HADD2.F32 R8, -RZ, R8.H0_H0 ;  /* 0x20000008ff087230 */ /* 0x000fc60000004100 */
[----:B------:R-:W5:Y:S02]  /*04e0*/  LDS.U16 R21, [R17+0x2c0] ;  /* 0x0002c00011157984 */ /* 0x000f640000000400 */
[----:B------:R-:W-:Y:S01]  /*04f0*/  FFMA R4, R4, R8, R9 ;  /* 0x0000000804047223 */ /* 0x000fe20000000009 */
[----:B------:R-:W-:Y:S02]  /*0500*/  HADD2.F32 R9, -RZ, R5.H0_H0 ;  /* 0x20000005ff097230 */ /* 0x000fe40000004100 */
[----:B0-----:R-:W-:-:S05]  /*0510*/  HADD2.F32 R23, -RZ, R23.H0_H0 ;  /* 0x20000017ff177230 */ /* 0x001fca0000004100 */
[----:B------:R-:W-:Y:S02]  /*0520*/  FFMA R4, R9, R23, R4 ;  /* 0x0000001709047223 */ /* 0x000fe40000000004 */
[----:B------:R-:W0:Y:S04]  /*0530*/  LDS.U16 R23, [R17+0x300] ;  /* 0x0003000011177984 */ /* 0x000e280000000400 */
[----:B------:R-:W0:Y:S01]  /*0540*/  LDS.64 R8, [R16+0x18] ;  /* 0x0000180010087984 */ /* 0x000e220000000a00 */
[----:B------:R-:W-:Y:S02]  /*0550*/  HADD2.F32 R5, -RZ, R5.H1_H1 ;  /* 0x30000005ff057230 */ /* 0x000fe40000004100 */
[----:B-1----:R-:W-:Y:S02]  /*0560*/  HADD2.F32 R20, -RZ, R20.H0_H0 ;  /* 0x20000014ff147230 */ /* 0x002fe40000004100 */
[----:B--2---:R-:W-:-:S03]  /*0570*/  HADD2.F32 R24, -RZ, R24.H0_H0 ;  /* 0x20000018ff187230 */ /* 0x004fc60000004100 */
[----:B------:R-:W-:Y:S01]  /*0580*/  FFMA R4, R5, R20, R4 ;  /* 0x0000001405047223 */ /* 0x000fe20000000004 */
[----:B------:R-:W-:Y:S01]  /*0590*/  HADD2.F32 R5, -RZ, R6.H0_H0 ;  /* 0x20000006ff057230 */ /* 0x000fe20000004100 */
[----:B------:R-:W1:Y:S01]  /*05a0*/  LDS.U16 R20, [R17+0x340] ;  /* 0x0003400011147984 */ /* 0x000e620000000400 */
[----:B---3--:R-:W-:-:S03]  /*05b0*/  HADD2.F32 R25, -RZ, R25.H0_H0 ;  /* 0x20000019ff197230 */ /* 0x008fc60000004100 */
[----:B------:R-:W-:Y:S01]  /*05c0*/  FFMA R4, R5, R24, R4 ;  /* 0x0000001805047223 */ /* 0x000fe20000000004 */
[----:B------:R-:W-:Y:S01]  /*05d0*/  HADD2.F32 R5, -RZ, R6.H1_H1 ;  /* 0x30000006ff057230 */ /* 0x000fe20000004100 */
[----:B------:R-:W2:Y:S04]  /*05e0*/  LDS.U16 R24, [R17+0x380] ;  /* 0x0003800011187984 */ /* 0x000ea80000000400 */
[----:B------:R-:W-:Y:S01]  /*05f0*/  FFMA R4, R5, R25, R4 ;  /* 0x0000001905047223 */ /* 0x000fe20000000004 */
[----:B----4-:R-:W-:Y:S01]  /*0600*/  HADD2.F32 R22, -RZ, R22.H0_H0 ;  /* 0x20000016ff167230 */ /* 0x010fe20000004100 */
[----:B------:R-:W3:Y:S01]  /*0610*/  LDS.U16 R25, [R17+0x3c0] ;  /* 0x0003c00011197984 */ /* 0x000ee20000000400 */
[--C-:B------:R-:W-:Y:S02]  /*0620*/  HADD2.F32 R5, -RZ, R7.reuse.H0_H0 ;  /* 0x20000007ff057230 */ /* 0x100fe40000004100 */
[----:B------:R-:W-:Y:S01]  /*0630*/  HADD2.F32 R7, -RZ, R7.H1_H1 ;  /* 0x30000007ff077230 */ /* 0x000fe20000004100 */
[----:B------:R-:W-:Y:S01]  /*0640*/  LDS.U16 R6, [R17+0x400] ;  /* 0x0004000011067984 */ /* 0x000fe20000000400 */
[----:B-----5:R-:W-:-:S02]  /*0650*/  HADD2.F32 R21, -RZ, R21.H0_H0 ;  /* 0x20000015ff157230 */ /* 0x020fc40000004100 */
[----:B------:R-:W-:Y:S02]  /*0660*/  FFMA R22, R5, R22, R4 ;  /* 0x0000001605167223 */ /* 0x000fe40000000004 */
[----:B------:R-:W4:Y:S02]  /*0670*/  LDS.64 R4, [R16+0x20] ;  /* 0x0000200010047984 */ /* 0x000f240000000a00 */
[----:B------:R-:W-:Y:S02]  /*0680*/  FFMA R7, R7, R21, R22 ;  /* 0x0000001507077223 */ /* 0x000fe40000000016 */
[----:B------:R-:W5:Y:S01]  /*0690*/  LDS.U16 R21, [R17+0x440] ;  /* 0x0004400011157984 */ /* 0x000f620000000400 */
[----:B0-----:R-:W-:Y:S02]  /*06a0*/  HADD2.F32 R23, -RZ, R23.H0_H0 ;  /* 0x20000017ff177230 */ /* 0x001fe40000004100 */
[----:B------:R-:W-:-:S05]  /*06b0*/  HADD2.F32 R22, -RZ, R8.H0_H0 ;  /* 0x20000008ff167230 */ /* 0x000fca0000004100 */
[----:B------:R-:W-:Y:S02]  /*06c0*/  FFMA R22, R22, R23, R7 ;  /* 0x0000001716167223 */ /* 0x000fe40000000007 */
[----:B------:R-:W0:Y:S01]  /*06d0*/  LDS.U16 R7, [R17+0x480] ;  /* 0x0004800011077984 */ /* 0x000e220000000400 */
[----:B------:R-:W-:Y:S02]  /*06e0*/  HADD2.F32 R23, -RZ, R8.H1_H1 ;  /* 0x30000008ff177230 */ /* 0x000fe40000004100 */
[----:B-1----:R-:W-:-:S05]  /*06f0*/  HADD2.F32 R20, -RZ, R20.H0_H0 ;  /* 0x20000014ff147230 */ /* 0x002fca0000004100 */
[----:B------:R-:W-:Y:S01]  /*0700*/  FFMA R20, R23, R20, R22 ;  /* 0x0000001417147223 */ /* 0x000fe20000000016 */
[--C-:B------:R-:W-:Y:S01]  /*0710*/  HADD2.F32 R23, -RZ, R9.reuse.H0_H0 ;  /* 0x20000009ff177230 */ /* 0x100fe20000004100 */
[----:B------:R-:W1:Y:S01]  /*0720*/  LDS.U16 R22, [R17+0x4c0] ;  /* 0x0004c00011167984 */ /* 0x000e620000000400 */
[----:B--2---:R-:W-:Y:S02]  /*0730*/  HADD2.F32 R24, -RZ, R24.H0_H0 ;  /* 0x20000018ff187230 */ /* 0x004fe40000004100 */
[----:B------:R-:W-:Y:S02]  /*0740*/  HADD2.F32 R9, -RZ, R9.H1_H1 ;  /* 0x30000009ff097230 */ /* 0x000fe40000004100 */
[----:B---3--:R-:W-:Y:S02]  /*0750*/  HADD2.F32 R25, -RZ, R25.H0_H0 ;  /* 0x20000019ff197230 */ /* 0x008fe40000004100 */
[----:B------:R-:W-:Y:S02]  /*0760*/  FFMA R20, R23, R24, R20 ;  /* 0x0000001817147223 */ /* 0x000fe40000000014 */
[----:B------:R-:W2:Y:S02]  /*0770*/  LDS.U16 R23, [R17+0x500] ;  /* 0x0005000011177984 */ /* 0x000ea40000000400 */
[----:B------:R-:W-:-:S02]  /*0780*/  FFMA R20, R9, R25, R20 ;  /* 0x0000001909147223 */ /* 0x000fc40000000014 */
[----:B------:R-:W3:Y:S01]  /*0790*/  LDS.64 R8, [R16+0x28] ;  /* 0x0000280010087984 */ /* 0x000ee20000000a00 */
[----:B----4-:R-:W-:Y:S02]  /*07a0*/  HADD2.F32 R25, -RZ, R4.H0_H0 ;  /* 0x20000004ff197230 */ /* 0x010fe40000004100 */
[----:B------:R-:W-:Y:S01]  /*07b0*/  HADD2.F32 R6, -RZ, R6.H0_H0 ;  /* 0x20000006ff067230 */ /* 0x000fe20000004100 */
[----:B------:R-:W4:Y:S01]  /*07c0*/  LDS.U16 R24, [R17+0x540] ;  /* 0x0005400011187984 */ /* 0x000f220000000400 */
[----:B-----5:R-:W-:-:S03]  /*07d0*/  HADD2.F32 R21, -RZ, R21.H0_H0 ;  /* 0x20000015ff157230 */ /* 0x020fc60000004100 */
[----:B------:R-:W-:Y:S01]  /*07e0*/  FFMA R6, R25, R6, R20 ;  /* 0x0000000619067223 */ /* 0x000fe20000000014 */
[----:B------:R-:W-:Y:S01]  /*07f0*/  HADD2.F32 R25, -RZ, R4.H1_H1 ;  /* 0x30000004ff197230 */ /* 0x000fe20000004100 */
[----:B------:R-:W-:Y:S04]  /*0800*/  LDS.U16 R20, [R17+0x600] ;  /* 0x0006000011147984 */ /* 0x000fe80000000400 */
[----:B------:R-:W5:Y:S01]  /*0810*/  LDS.U16 R4, [R17+0x580] ;  /* 0x0005800011047984 */ /* 0x000f620000000400 */
[----:B------:R-:W-:Y:S01]  /*0820*/  FFMA R6, R25, R21, R6 ;  /* 0x0000001519067223 */ /* 0x000fe20000000006 */
[----:B------:R-:W-:Y:S02]  /*0830*/  HADD2.F32 R21, -RZ, R5.H0_H0 ;  /* 0x20000005ff157230 */ /* 0x000fe40000004100 */
[----:B------:R-:W5:Y:S01]  /*0840*/  LDS.U16 R25, [R17+0x5c0] ;  /* 0x0005c00011197984 */ /* 0x000f620000000400 */
[----:B0-----:R-:W-:-:S05]  /*0850*/  HADD2.F32 R7, -RZ, R7.H0_H0 ;  /* 0x20000007ff077230 */ /* 0x001fca0000004100 */
[----:B------:R-:W-:Y:S02]  /*0860*/  FFMA R21, R21, R7, R6 ;  /* 0x0000000715157223 */ /* 0x000fe40000000006 */
[----:B------:R-:W0:Y:S01]  /*0870*/  LDS.64 R6, [R16+0x30] ;  /* 0x0000300010067984 */ /* 0x000e220000000a00 */
[----:B------:R-:W-:Y:S02]  /*0880*/  HADD2.F32 R26, -RZ, R5.H1_H1 ;  /* 0x30000005ff1a7230 */ /* 0x000fe40000004100 */
[----:B-1----:R-:W-:-:S05]  /*0890*/  HADD2.F32 R22, -RZ, R22.H0_H0 ;  /* 0x20000016ff167230 */ /* 0x002fca0000004100 */
[----:B------:R-:W-:Y:S01]  /*08a0*/  FFMA R21, R26, R22, R21 ;  /* 0x000000161a157223 */ /* 0x000fe20000000015 */
[----:B--2---:R-:W-:Y:S02]  /*08b0*/  HADD2.F32 R23, -RZ, R23.H0_H0 ;  /* 0x20000017ff177230 */ /* 0x004fe40000004100 */
[--C-:B---3--:R-:W-:Y:S02]  /*08c0*/  HADD2.F32 R22, -RZ, R8.reuse.H0_H0 ;  /* 0x20000008ff167230 */ /* 0x108fe40000004100 */
[----:B------:R-:W-:Y:S02]  /*08d0*/  HADD2.F32 R5, -RZ, R8.H1_H1 ;  /* 0x30000008ff057230 */ /* 0x000fe40000004100 */
[----:B----4-:R-:W-:Y:S02]  /*08e0*/  HADD2.F32 R24, -RZ, R24.H0_H0 ;  /* 0x20000018ff187230 */ /* 0x010fe40000004100 */
[----:B------:R-:W-:Y:S01]  /*08f0*/  FFMA R22, R22, R23, R21 ;  /* 0x0000001716167223 */ /* 0x000fe20000000015 */
[----:B------:R-:W-:Y:S01]  /*0900*/  HADD2.F32 R26, -RZ, R9.H0_H0 ;  /* 0x20000009ff1a7230 */ /* 0x000fe20000004100 */
[----:B------:R-:W1:Y:S02]  /*0910*/  LDS.U16 R21, [R17+0x640] ;  /* 0x0006400011157984 */ /* 0x000e640000000400 */
[----:B------:R-:W-:-:S02]  /*0920*/  FFMA R5, R5, R24, R22 ;  /* 0x0000001805057223 */ /* 0x000fc40000000016 */
[----:B------:R-:W2:Y:S01]  /*0930*/  LDS.U16 R8, [R17+0x680] ;  /* 0x0006800011087984 */ /* 0x000ea20000000400 */
[----:B-----5:R-:W-:-:S03]  /*0940*/  HADD2.F32 R4, -RZ, R4.H0_H0 ;  /* 0x20000004ff047230 */ /* 0x020fc60000004100 */
[----:B------:R-:W-:Y:S01]  /*0950*/  LDS.U16 R22, [R17+0x700] ;  /* 0x0007000011167984 */ /* 0x000fe20000000400 */
[----:B------:R-:W-:Y:S02]  /*0960*/  HADD2.F32 R23, -RZ, R9.H1_H1 ;  /* 0x30000009ff177230 */ /* 0x000fe40000004100 */
[----:B------:R-:W-:Y:S02]  /*0970*/  HADD2.F32 R25, -RZ, R25.H0_H0 ;  /* 0x20000019ff197230 */ /* 0x000fe40000004100 */
[----:B------:R-:W-:Y:S01]  /*0980*/  FFMA R4, R26, R4, R5 ;  /* 0x000000041a047223 */ /* 0x000fe20000000005 */
[----:B------:R-:W3:Y:S03]  /*0990*/  LDS.U16 R9, [R17+0x6c0] ;  /* 0x0006c00011097984 */ /* 0x000ee60000000400 */
[----:B------:R-:W-:Y:S02]  /*09a0*/  FFMA R23, R23, R25, R4 ;  /* 0x0000001917177223 */ /* 0x000fe40000000004 */
[----:B------:R-:W4:Y:S01]  /*09b0*/  LDS.64 R4, [R16+0x38] ;  /* 0x0000380010047984 */ /* 0x000f220000000a00 */
[----:B0-----:R-:W-:-:S02]  /*09c0*/  HADD2.F32 R24, -RZ, R6.H0_H0 ;  /* 0x20000006ff187230 */ /* 0x001fc40000004100 */
[----:B------:R-:W-:Y:S02]  /*09d0*/  HADD2.F32 R25, -RZ, R20.H0_H0 ;  /* 0x20000014ff197230 */ /* 0x000fe40000004100 */
[----:B------:R-:W0:Y:S03]  /*09e0*/  LDS.U16 R20, [R17+0x740] ;  /* 0x0007400011147984 */ /* 0x000e260000000400 */
[----:B------:R-:W-:Y:S02]  /*09f0*/  FFMA R25, R24, R25, R23 ;  /* 0x0000001918197223 */ /* 0x000fe40000000017 */
[----:B------:R-:W5:Y:S04]  /*0a00*/  LDS.U16 R24, [R17+0x780] ;  /* 0x0007800011187984 */ /* 0x000f680000000400 */
[----:B------:R-:W5:Y:S01]  /*0a10*/  LDS.U16 R23, [R17+0x7c0] ;  /* 0x0007c00011177984 */ /* 0x000f620000000400 */
[----:B------:R-:W-:-:S02]  /*0a20*/  HADD2.F32 R6, -RZ, R6.H1_H1 ;  /* 0x30000006ff067230 */ /* 0x000fc40000004100 */
[----:B-1----:R-:W-:Y:S02]  /*0a30*/  HADD2.F32 R21, -RZ, R21.H0_H0 ;  /* 0x20000015ff157230 */ /* 0x002fe40000004100 */
[----:B--2---:R-:W-:-:S03]  /*0a40*/  HADD2.F32 R8, -RZ, R8.H0_H0 ;  /* 0x20000008ff087230 */ /* 0x004fc60000004100 */
[----:B------:R-:W-:Y:S01]  /*0a50*/  FFMA R6, R6, R21, R25 ;  /* 0x0000001506067223 */ /* 0x000fe20000000019 */
[--C-:B------:R-:W-:Y:S02]  /*0a60*/  HADD2.F32 R21, -RZ, R7.reuse.H0_H0 ;  /* 0x20000007ff157230 */ /* 0x100fe40000004100 */
[----:B------:R-:W-:-:S03]  /*0a70*/  HADD2.F32 R7, -RZ, R7.H1_H1 ;  /* 0x30000007ff077230 */ /* 0x000fc60000004100 */
[----:B------:R-:W-:Y:S01]  /*0a80*/  FFMA R6, R21, R8, R6 ;  /* 0x0000000815067223 */ /* 0x000fe20000000006 */
[----:B---3--:R-:W-:Y:S02]  /*0a90*/  HADD2.F32 R9, -RZ, R9.H0_H0 ;  /* 0x20000009ff097230 */ /* 0x008fe40000004100 */
[----:B------:R-:W-:Y:S01]  /*0aa0*/  HADD2.F32 R22, -RZ, R22.H0_H0 ;  /* 0x20000016ff167230 */ /* 0x000fe20000004100 */
[----:B------:R-:W-:Y:S01]  /*0ab0*/  UIADD3 UR4, UPT, UPT, UR4, 0x1, URZ ;  /* 0x0000000104047890 */ /* 0x000fe2000fffe0ff */
[--C-:B----4-:R-:W-:Y:S02]  /*0ac0*/  HADD2.F32 R21, -RZ, R4.reuse.H0_H0 ;  /* 0x20000004ff157230 */ /* 0x110fe40000004100 */
[----:B------:R-:W-:Y:S01]  /*0ad0*/  FFMA R6, R7, R9, R6 ;  /* 0x0000000907067223 */ /* 0x000fe20000000006 */
[----:B------:R-:W-:Y:S01]  /*0ae0*/  HADD2.F32 R7, -RZ, R4.H1_H1 ;  /* 0x30000004ff077230 */ /* 0x000fe20000004100 */
[----:B------:R-:W-:Y:S01]  /*0af0*/  UISETP.NE.AND UP0, UPT, UR4, URZ, UPT ;  /* 0x000000ff0400728c */ /* 0x000fe2000bf05270 */
[----:B0-----:R-:W-:-:S02]  /*0b00*/  HADD2.F32 R20, -RZ, R20.H0_H0 ;  /* 0x20000014ff147230 */ /* 0x001fc40000004100 */
[----:B------:R-:W-:Y:S01]  /*0b10*/  FFMA R6, R21, R22, R6 ;  /* 0x0000001615067223 */ /* 0x000fe20000000006 */
[--C-:B------:R-:W-:Y:S02]  /*0b20*/  HADD2.F32 R9, -RZ, R5.reuse.H0_H0 ;  /* 0x20000005ff097230 */ /* 0x100fe40000004100 */
[----:B-----5:R-:W-:Y:S02]  /*0b30*/  HADD2.F32 R24, -RZ, R24.H0_H0 ;  /* 0x20000018ff187230 */ /* 0x020fe40000004100 */
[----:B------:R-:W-:Y:S01]  /*0b40*/  FFMA R6, R7, R20, R6 ;  /* 0x0000001407067223 */ /* 0x000fe20000000006 */
[----:B------:R-:W-:Y:S02]  /*0b50*/  HADD2.F32 R5, -RZ, R5.H1_H1 ;  /* 0x30000005ff057230 */ /* 0x000fe40000004100 */
[----:B------:R-:W-:Y:S02]  /*0b60*/  HADD2.F32 R23, -RZ, R23.H0_H0 ;  /* 0x20000017ff177230 */ /* 0x000fe40000004100 */
[----:B------:R-:W-:Y:S01]  /*0b70*/  FFMA R6, R9, R24, R6 ;  /* 0x0000001809067223 */ /* 0x000fe20000000006 */
[----:B------:R-:W-:-:S02]  /*0b80*/  IADD3 R0, PT, PT, R0, 0x20, RZ ;  /* 0x0000002000007810 */ /* 0x000fc40007ffe0ff */
[----:B------:R-:W-:Y:S01]  /*0b90*/  IADD3 R15, PT, PT, R15, 0x20, RZ ;  /* 0x000000200f0f7810 */ /* 0x000fe20007ffe0ff */
[----:B------:R-:W-:Y:S01]  /*0ba0*/  FFMA R20, R5, R23, R6 ;  /* 0x0000001705147223 */ /* 0x000fe20000000006 */
[----:B------:R-:W-:Y:S02]  /*0bb0*/  IADD3 R13, PT, PT, R13, 0x20, RZ ;  /* 0x000000200d0d7810 */ /* 0x000fe40007ffe0ff */
[----:B------:R-:W-:Y:S01]  /*0bc0*/  LEA R19, R12, R19, 0x5 ;  /* 0x000000130c137211 */ /* 0x000fe200078e28ff */
[----:B------:R-:W-:Y:S06]  /*0bd0*/  BAR.SYNC.DEFER_BLOCKING 0x0 ;  /* 0x0000000000007b1d */ /* 0x000fec0000010000 */
[----:B------:R-:W-:Y:S05]  /*0be0*/  BRA.U UP0, `(.L_x_1) ;  /* 0xfffffff500887547 */ /* 0x000fea000b83ffff */
.L_x_0:
[----:B------:R-:W0:Y:S02]  /*0bf0*/  LDCU.64 UR6, c[0x0][0x398] ;  /* 0x00007300ff0677ac */ /* 0x000e240008000a00 */
[----:B0-----:R-:W-:-:S04]  /*0c00*/  ISETP.GE.AND P0, PT, R11, UR7, PT ;  /* 0x000000070b007c0c */ /* 0x001fc8000bf06270 */
[----:B------:R-:W-:-:S13]  /*0c10*/  ISETP.GE.OR P0, PT, R10, UR6, P0 ;  /* 0x000000060a007c0c */ /* 0x000fda0008706670 */
[----:B------:R-:W-:Y:S05]  /*0c20*/  @P0 EXIT ;  /* 0x000000000000094d */ /* 0x000fea0003800000 */
[----:B------:R-:W0:Y:S01]  /*0c30*/  LDC.64 R2, c[0x0][0x390] ;  /* 0x0000e400ff027b82 */ /* 0x000e220000000a00 */
[----:B------:R-:W-:Y:S01]  /*0c40*/  IMAD R11, R10, UR7, R11 ;  /* 0x000000070a0b7c24 */ /* 0x000fe2000f8e020b */
[----:B------:R-:W1:Y:S01]  /*0c50*/  LDCU UR4, c[0x0][0x3a8] ;  /* 0x00007500ff0477ac */ /* 0x000e620008000800 */
[----:B------:R-:W2:Y:S02]  /*0c60*/  LDCU UR5, c[0x0][0x3a4] ;  /* 0x00007480ff0577ac */ /* 0x000ea40008000800 */
[----:B0-----:R-:W-:-:S05]  /*0c70*/  IMAD.WIDE.U32 R2, R11, 0x2, R2 ;  /* 0x000000020b027825 */ /* 0x001fca00078e0002 */
[----:B------:R-:W3:Y:S02]  /*0c80*/  LDG.E.U16 R0, desc[UR8][R2.64] ;  /* 0x0000000802007981 */ /* 0x000ee4000c1e1500 */
[----:B---3--:R-:W-:-:S05]  /*0c90*/  HADD2.F32 R0, -RZ, R0.H0_H0 ;  /* 0x20000000ff007230 */ /* 0x008fca0000004100 */
[----:B-1----:R-:W-:-:S04]  /*0ca0*/  FMUL R5, R0, UR4 ;  /* 0x0000000400057c20 */ /* 0x002fc80008400000 */
[----:B--2---:R-:W-:-:S05]  /*0cb0*/  FFMA R5, R20, UR5, R5 ;  /* 0x0000000514057c23 */ /* 0x004fca0008000005 */
[----:B------:R-:W-:-:S05]  /*0cc0*/  F2FP.F16.F32.PACK_AB R5, RZ, R5 ;  /* 0x00000005ff05723e */ /* 0x000fca00000000ff */
[----:B------:R-:W-:Y:S01]  /*0cd0*/  STG.E.U16 desc[UR8][R2.64], R5 ;  /* 0x0000000502007986 */ /* 0x000fe2000c101508 */
[----:B------:R-:W-:Y:S05]  /*0ce0*/  EXIT ;  /* 0x000000000000794d */ /* 0x000fea0003800000 */
.L_x_2:
[----:B------:R-:W-:-:S00]  /*0cf0*/  BRA `(.L_x_2) ;  /* 0xfffffffc00fc7947 */ /* 0x000fc0000383ffff */
[----:B------:R-:W-:-:S00]  /*0d00*/  NOP ;  /* 0x0000000000007918 */ /* 0x000fc00000000000 */
[----:B------:R-:W-:-:S00]  /*0d10*/  NOP ;  /* 0x0000000000007918 */ /* 0x000fc00000000000 */
[----:B------:R-:W-:-:S00]  /*0d20*/  NOP ;  /* 0x0000000000007918 */ /* 0x000fc00000000000 */
[----:B------:R-:W-:-:S00]  /*0d30*/  NOP ;  /* 0x0000000000007918 */ /* 0x000fc00000000000 */
[----:B------:R-:W-:-:S00]  /*0d40*/  NOP ;  /* 0x0000000000007918 */ /* 0x000fc00000000000 */
[----:B------:R-:W-:-:S00]  /*0d50*/  NOP ;  /* 0x0000000000007918 */ /* 0x000fc00000000000 */
[----:B------:R-:W-:-:S00]  /*0d60*/  NOP ;  /* 0x0000000000007918 */ /* 0x000fc00000000000 */
[----:B------:R-:W-:-:S00]  /*0d70*/  NOP ;  /* 0x0000000000007918 */ /* 0x000fc00000000000 */
.L_x_3:


//--------------------- .nv.shared._Z4gemmPK6__halfS1_PS_iiiff --------------------------
	.section	.nv.shared._Z4gemmPK6__halfS1_PS_iiiff,"aw",@nobits
	.sectionflags	@""
	.align	2
.nv.shared._Z4gemmPK6__halfS1_PS_iiiff:
	.zero		5120


//--------------------- .nv.shared.reserved.0     --------------------------
	.section	.nv.shared.reserved.0,"aw",@nobits
	.weak		__nv_reservedSMEM_offset_0_alias
	.size		__nv_reservedSMEM_offset_0_alias, 0, 64
	.other		__nv_reservedSMEM_offset_0_alias,@"STO_CUDA_RESERVED_SHARED STV_DEFAULT"
__nv_reservedSMEM_offset_0_alias:
	.zero		0
	.zero		64


//--------------------- .nv.constant0._Z4gemmPK6__halfS1_PS_iiiff --------------------------
	.section	.nv.constant0._Z4gemmPK6__halfS1_PS_iiiff,"a",@progbits
	.sectionflags	@""
	.align	4
.nv.constant0._Z4gemmPK6__halfS1_PS_iiiff:
	.zero		940


//--------------------- SYMBOLS --------------------------

	.type		.nv.reservedSmem.offset0,@object
	.size		.nv.reservedSmem.offset0,0x4
	.type		.nv.reservedSmem.cap,@object
	.size		.nv.reservedSmem.cap,0x4
